	.headerflags	@"EF_CUDA_TEXMODE_UNIFIED EF_CUDA_64BIT_ADDRESS EF_CUDA_ACCELERATORS EF_CUDA_SM90 EF_CUDA_VIRTUAL_SM(EF_CUDA_SM90)"
	.elftype	@"ET_EXEC"


//--------------------- .nv.info                  --------------------------
	.section	.nv.info,"",@"SHT_CUDA_INFO"
	.align	4


	//----- nvinfo : EIATTR_REGCOUNT
	.align		4
        /*0000*/ 	.byte	0x04, 0x2f
        /*0002*/ 	.short	(.L_1 - .L_0)
	.align		4
.L_0:
        /*0004*/ 	.word	index@(triton_poi_fused_mul_transpose_4)
        /*0008*/ 	.word	0x00000012


	//----- nvinfo : EIATTR_MIN_STACK_SIZE
	.align		4
.L_1:
        /*000c*/ 	.byte	0x04, 0x12
        /*000e*/ 	.short	(.L_3 - .L_2)
	.align		4
.L_2:
        /*0010*/ 	.word	index@(triton_poi_fused_mul_transpose_4)
        /*0014*/ 	.word	0x00000000


	//----- nvinfo : EIATTR_FRAME_SIZE
	.align		4
.L_3:
        /*0018*/ 	.byte	0x04, 0x11
        /*001a*/ 	.short	(.L_5 - .L_4)
	.align		4
.L_4:
        /*001c*/ 	.word	index@(triton_poi_fused_mul_transpose_4)
        /*0020*/ 	.word	0x00000000


	//----- nvinfo : EIATTR_MIN_STACK_SIZE
	.align		4
.L_5:
        /*0024*/ 	.byte	0x04, 0x12
        /*0026*/ 	.short	(.L_7 - .L_6)
	.align		4
.L_6:
        /*0028*/ 	.word	index@(triton_poi_fused_mul_transpose_4)
        /*002c*/ 	.word	0x00000000
.L_7:


//--------------------- .nv.info.triton_poi_fused_mul_transpose_4 --------------------------
	.section	.nv.info.triton_poi_fused_mul_transpose_4,"",@"SHT_CUDA_INFO"
	.sectionflags	@""
	.align	4


	//----- nvinfo : EIATTR_CUDA_API_VERSION
	.align		4
        /*0000*/ 	.byte	0x04, 0x37
        /*0002*/ 	.short	(.L_9 - .L_8)
.L_8:
        /*0004*/ 	.word	0x0000007c


	//----- nvinfo : EIATTR_KPARAM_INFO
	.align		4
.L_9:
        /*0008*/ 	.byte	0x04, 0x17
        /*000a*/ 	.short	(.L_11 - .L_10)
.L_10:
        /*000c*/ 	.word	0x00000000
        /*0010*/ 	.short	0x0005
        /*0012*/ 	.short	0x0024
        /*0014*/ 	.byte	0x00, 0xf0, 0x11, 0x00


	//----- nvinfo : EIATTR_KPARAM_INFO
	.align		4
.L_11:
        /*0018*/ 	.byte	0x04, 0x17
        /*001a*/ 	.short	(.L_13 - .L_12)
.L_12:
        /*001c*/ 	.word	0x00000000
        /*0020*/ 	.short	0x0004
        /*0022*/ 	.short	0x0020
        /*0024*/ 	.byte	0x00, 0xf0, 0x11, 0x00


	//----- nvinfo : EIATTR_KPARAM_INFO
	.align		4
.L_13:
        /*0028*/ 	.byte	0x04, 0x17
        /*002a*/ 	.short	(.L_15 - .L_14)
.L_14:
        /*002c*/ 	.word	0x00000000
        /*0030*/ 	.short	0x0003
        /*0032*/ 	.short	0x0018
        /*0034*/ 	.byte	0x00, 0xf4, 0x21, 0x00


	//----- nvinfo : EIATTR_KPARAM_INFO
	.align		4
.L_15:
        /*0038*/ 	.byte	0x04, 0x17
        /*003a*/ 	.short	(.L_17 - .L_16)
.L_16:
        /*003c*/ 	.word	0x00000000
        /*0040*/ 	.short	0x0002
        /*0042*/ 	.short	0x0010
        /*0044*/ 	.byte	0x00, 0xf4, 0x21, 0x00


	//----- nvinfo : EIATTR_KPARAM_INFO
	.align		4
.L_17:
        /*0048*/ 	.byte	0x04, 0x17
        /*004a*/ 	.short	(.L_19 - .L_18)
.L_18:
        /*004c*/ 	.word	0x00000000
        /*0050*/ 	.short	0x0001
        /*0052*/ 	.short	0x0008
        /*0054*/ 	.byte	0x00, 0xf4, 0x21, 0x00


	//----- nvinfo : EIATTR_KPARAM_INFO
	.align		4
.L_19:
        /*0058*/ 	.byte	0x04, 0x17
        /*005a*/ 	.short	(.L_21 - .L_20)
.L_20:
        /*005c*/ 	.word	0x00000000
        /*0060*/ 	.short	0x0000
        /*0062*/ 	.short	0x0000
        /*0064*/ 	.byte	0x00, 0xf4, 0x21, 0x00


	//----- nvinfo : EIATTR_SPARSE_MMA_MASK
	.align		4
.L_21:
        /*0068*/ 	.byte	0x03, 0x50
        /*006a*/ 	.short	0x0000


	//----- nvinfo : EIATTR_MAXREG_COUNT
	.align		4
        /*006c*/ 	.byte	0x03, 0x1b
        /*006e*/ 	.short	0x00ff


	//----- nvinfo : EIATTR_EXIT_INSTR_OFFSETS
	.align		4
        /*0070*/ 	.byte	0x04, 0x1c
        /*0072*/ 	.short	(.L_23 - .L_22)


	//   ....[0]....
.L_22:
        /*0074*/ 	.word	0x000003a0


	//   ....[1]....
        /*0078*/ 	.word	0x000003c0


	//----- nvinfo : EIATTR_REQNTID
	.align		4
.L_23:
        /*007c*/ 	.byte	0x04, 0x10
        /*007e*/ 	.short	(.L_25 - .L_24)
.L_24:
        /*0080*/ 	.word	0x00000080
        /*0084*/ 	.word	0x00000001
        /*0088*/ 	.word	0x00000001


	//----- nvinfo : EIATTR_CBANK_PARAM_SIZE
	.align		4
.L_25:
        /*008c*/ 	.byte	0x03, 0x19
        /*008e*/ 	.short	0x0028


	//----- nvinfo : EIATTR_PARAM_CBANK
	.align		4
        /*0090*/ 	.byte	0x04, 0x0a
        /*0092*/ 	.short	(.L_27 - .L_26)
	.align		4
.L_26:
        /*0094*/ 	.word	index@(.nv.constant0.triton_poi_fused_mul_transpose_4)
        /*0098*/ 	.short	0x0210
        /*009a*/ 	.short	0x0028


	//----- nvinfo : EIATTR_SW_WAR
	.align		4
.L_27:
        /*009c*/ 	.byte	0x04, 0x36
        /*009e*/ 	.short	(.L_29 - .L_28)
.L_28:
        /*00a0*/ 	.word	0x00000008
.L_29:


//--------------------- .nv.callgraph             --------------------------
	.section	.nv.callgraph,"",@"SHT_CUDA_CALLGRAPH"
	.align	4
	.sectionentsize	8
	.align		4
        /*0000*/ 	.word	0x00000000
	.align		4
        /*0004*/ 	.word	0xffffffff
	.align		4
        /*0008*/ 	.word	0x00000000
	.align		4
        /*000c*/ 	.word	0xfffffffe
	.align		4
        /*0010*/ 	.word	0x00000000
	.align		4
        /*0014*/ 	.word	0xfffffffd
	.align		4
        /*0018*/ 	.word	0x00000000
	.align		4
        /*001c*/ 	.word	0xfffffffc


//--------------------- .text.triton_poi_fused_mul_transpose_4 --------------------------
	.section	.text.triton_poi_fused_mul_transpose_4,"ax",@progbits
	.sectionflags	@"SHF_BARRIERS=1"
	.align	128
        .global         triton_poi_fused_mul_transpose_4
        .type           triton_poi_fused_mul_transpose_4,@function
        .size           triton_poi_fused_mul_transpose_4,(.L_x_1 - triton_poi_fused_mul_transpose_4)
        .other          triton_poi_fused_mul_transpose_4,@"STO_CUDA_ENTRY STV_DEFAULT"
triton_poi_fused_mul_transpose_4:
.text.triton_poi_fused_mul_transpose_4:
[----:B------:R-:W0:Y:S02]  /*0000*/  LDC R1, c[0x0][0x28] ;  /* 0x00000a00ff017b82 */ /* 0x000e240000000800 */
[----:B------:R-:W1:Y:S01]  /*0010*/  S2R R6, SR_CTAID.Y ;  /* 0x0000000000067919 */ /* 0x000e620000002600 */
[----:B------:R-:W2:Y:S01]  /*0020*/  LDC.64 R4, c[0x0][0x218] ;  /* 0x00008600ff047b82 */ /* 0x000ea20000000a00 */
[----:B------:R-:W-:Y:S01]  /*0030*/  ULDC.64 UR6, c[0x0][0x208] ;  /* 0x0000820000067ab9 */ /* 0x000fe20000000a00 */
[----:B------:R-:W3:Y:S01]  /*0040*/  S2R R9, SR_TID.X ;  /* 0x0000000000097919 */ /* 0x000ee20000002100 */
[----:B------:R-:W4:Y:S05]  /*0050*/  S2R R8, SR_CTAID.X ;  /* 0x0000000000087919 */ /* 0x000f2a0000002500 */
[----:B------:R-:W5:Y:S01]  /*0060*/  LDC.64 R2, c[0x0][0x210] ;  /* 0x00008400ff027b82 */ /* 0x000f620000000a00 */
[----:B-1----:R-:W-:Y:S01]  /*0070*/  IMAD.SHL.U32 R6, R6, 0x20, RZ ;  /* 0x0000002006067824 */ /* 0x002fe200078e00ff */
[----:B---3--:R-:W-:-:S04]  /*0080*/  SHF.R.U32.HI R11, RZ, 0x5, R9 ;  /* 0x00000005ff0b7819 */ /* 0x008fc80000011609 */
[----:B------:R-:W-:Y:S01]  /*0090*/  LOP3.LUT R0, R6, 0x1f, R9, 0xf8, !PT ;  /* 0x0000001f06007812 */ /* 0x000fe200078ef809 */
[----:B----4-:R-:W-:Y:S01]  /*00a0*/  IMAD.SHL.U32 R8, R8, 0x4, RZ ;  /* 0x0000000408087824 */ /* 0x010fe200078e00ff */
[----:B------:R-:W-:Y:S02]  /*00b0*/  SGXT.U32 R11, R11, 0x2 ;  /* 0x000000020b0b781a */ /* 0x000fe40000000000 */
[----:B------:R-:W-:Y:S02]  /*00c0*/  SHF.R.S32.HI R7, RZ, 0x1f, R0 ;  /* 0x0000001fff077819 */ /* 0x000fe40000011400 */
[----:B------:R-:W-:Y:S02]  /*00d0*/  ISETP.GE.AND P1, PT, R0, 0x40, PT ;  /* 0x000000400000780c */ /* 0x000fe40003f26270 */
[----:B------:R-:W-:Y:S02]  /*00e0*/  LEA.HI R10, R7, R0, RZ, 0x2 ;  /* 0x00000000070a7211 */ /* 0x000fe400078f10ff */
[----:B------:R-:W-:-:S02]  /*00f0*/  LOP3.LUT R7, R8, R11, RZ, 0xfc, !PT ;  /* 0x0000000b08077212 */ /* 0x000fc400078efcff */
[----:B------:R-:W-:Y:S02]  /*0100*/  LOP3.LUT R13, R10, 0xfffffffc, RZ, 0xc0, !PT ;  /* 0xfffffffc0a0d7812 */ /* 0x000fe400078ec0ff */
[----:B------:R-:W-:Y:S02]  /*0110*/  SHF.R.S32.HI R10, RZ, 0x2, R10 ;  /* 0x00000002ff0a7819 */ /* 0x000fe4000001140a */
[----:B------:R-:W-:Y:S01]  /*0120*/  ISETP.GE.AND P0, PT, R7, 0x4, PT ;  /* 0x000000040700780c */ /* 0x000fe20003f06270 */
[----:B------:R-:W-:-:S03]  /*0130*/  IMAD.IADD R13, R0, 0x1, -R13 ;  /* 0x00000001000d7824 */ /* 0x000fc600078e0a0d */
[----:B------:R-:W-:Y:S01]  /*0140*/  ISETP.LT.AND P0, PT, R0, 0x40, !P0 ;  /* 0x000000400000780c */ /* 0x000fe20004701270 */
[----:B------:R-:W-:Y:S02]  /*0150*/  IMAD R10, R10, 0xc, R13 ;  /* 0x0000000c0a0a7824 */ /* 0x000fe400078e020d */
[----:B--2---:R-:W-:-:S04]  /*0160*/  IMAD.WIDE R4, R13, 0x4, R4 ;  /* 0x000000040d047825 */ /* 0x004fc800078e0204 */
[----:B------:R-:W-:Y:S02]  /*0170*/  IMAD R15, R7, 0xc0, R10 ;  /* 0x000000c0070f7824 */ /* 0x000fe400078e020a */
[----:B------:R-:W-:Y:S02]  /*0180*/  IMAD.MOV.U32 R13, RZ, RZ, RZ ;  /* 0x000000ffff0d7224 */ /* 0x000fe400078e00ff */
[----:B------:R-:W-:Y:S02]  /*0190*/  IMAD.MOV.U32 R10, RZ, RZ, RZ ;  /* 0x000000ffff0a7224 */ /* 0x000fe400078e00ff */
[----:B-----5:R-:W-:Y:S02]  /*01a0*/  IMAD.WIDE R2, R15, 0x4, R2 ;  /* 0x000000040f027825 */ /* 0x020fe400078e0202 */
[----:B------:R1:W2:Y:S04]  /*01b0*/  @!P1 LDG.E.EL R13, desc[UR6][R4.64] ;  /* 0x00000006040d9981 */ /* 0x0002a8000c2e1900 */
[----:B------:R3:W2:Y:S01]  /*01c0*/  @P0 LDG.E.EL R10, desc[UR6][R2.64] ;  /* 0x00000006020a0981 */ /* 0x0006a2000c2e1900 */
[----:B------:R-:W4:Y:S01]  /*01d0*/  S2UR UR5, SR_CgaCtaId ;  /* 0x00000000000579c3 */ /* 0x000f220000008800 */
[C---:B------:R-:W-:Y:S01]  /*01e0*/  IMAD.SHL.U32 R12, R9.reuse, 0x4, RZ ;  /* 0x00000004090c7824 */ /* 0x040fe200078e00ff */
[----:B------:R-:W-:Y:S01]  /*01f0*/  UMOV UR4, 0x400 ;  /* 0x0000040000047882 */ /* 0x000fe20000000000 */
[----:B------:R-:W-:Y:S01]  /*0200*/  LOP3.LUT R14, R9, 0x7f, RZ, 0xc0, !PT ;  /* 0x0000007f090e7812 */ /* 0x000fe200078ec0ff */
[----:B------:R-:W-:-:S02]  /*0210*/  IMAD R7, R7, 0x40, R0 ;  /* 0x0000004007077824 */ /* 0x000fc400078e0200 */
[----:B------:R-:W-:Y:S02]  /*0220*/  SHF.R.U32.HI R15, RZ, 0x2, R12 ;  /* 0x00000002ff0f7819 */ /* 0x000fe4000001160c */
[----:B------:R-:W-:Y:S01]  /*0230*/  LOP3.LUT R12, R11, 0x7c, R12, 0xf8, !PT ;  /* 0x0000007c0b0c7812 */ /* 0x000fe200078ef80c */
[----:B-1----:R-:W1:Y:S01]  /*0240*/  LDC.64 R4, c[0x0][0x220] ;  /* 0x00008800ff047b82 */ /* 0x002e620000000a00 */
[----:B------:R-:W-:Y:S02]  /*0250*/  SGXT.U32 R15, R15, 0x5 ;  /* 0x000000050f0f781a */ /* 0x000fe40000000000 */
[----:B------:R-:W-:Y:S02]  /*0260*/  SHF.R.U32.HI R11, RZ, 0x2, R9 ;  /* 0x00000002ff0b7819 */ /* 0x000fe40000011609 */
[----:B------:R-:W-:Y:S01]  /*0270*/  LOP3.LUT R9, R8, 0x3, R9, 0xf8, !PT ;  /* 0x0000000308097812 */ /* 0x000fe200078ef809 */
[----:B------:R-:W-:Y:S01]  /*0280*/  IMAD.IADD R12, R12, 0x1, R15 ;  /* 0x000000010c0c7824 */ /* 0x000fe200078e020f */
[----:B------:R-:W-:Y:S01]  /*0290*/  SGXT.U32 R11, R11, 0x5 ;  /* 0x000000050b0b781a */ /* 0x000fe20000000000 */
[----:B---3--:R-:W3:Y:S01]  /*02a0*/  LDC.64 R2, c[0x0][0x228] ;  /* 0x00008a00ff027b82 */ /* 0x008ee20000000a00 */
[----:B------:R-:W-:-:S02]  /*02b0*/  ISETP.GE.AND P1, PT, R9, 0x4, PT ;  /* 0x000000040900780c */ /* 0x000fc40003f26270 */
[----:B------:R-:W-:Y:S01]  /*02c0*/  LOP3.LUT R6, R6, R11, RZ, 0xfc, !PT ;  /* 0x0000000b06067212 */ /* 0x000fe200078efcff */
[----:B------:R-:W-:Y:S01]  /*02d0*/  IMAD.IADD R14, R11, 0x1, R14 ;  /* 0x000000010b0e7824 */ /* 0x000fe200078e020e */
[----:B----4-:R-:W-:Y:S02]  /*02e0*/  UPRMT UR4, UR5, 0x654, UR4 ;  /* 0x0000065405047896 */ /* 0x010fe40008000004 */
[C---:B------:R-:W-:Y:S01]  /*02f0*/  ISETP.LT.AND P1, PT, R6.reuse, 0x40, !P1 ;  /* 0x000000400600780c */ /* 0x040fe20004f21270 */
[----:B------:R-:W-:-:S03]  /*0300*/  IMAD R9, R6, 0x4, R9 ;  /* 0x0000000406097824 */ /* 0x000fc600078e0209 */
[----:B------:R-:W-:Y:S02]  /*0310*/  LEA R12, R12, UR4, 0x2 ;  /* 0x000000040c0c7c11 */ /* 0x000fe4000f8e10ff */
[----:B------:R-:W-:Y:S01]  /*0320*/  LEA R14, R14, UR4, 0x2 ;  /* 0x000000040e0e7c11 */ /* 0x000fe2000f8e10ff */
[----:B-1----:R-:W-:-:S04]  /*0330*/  IMAD.WIDE R4, R9, 0x4, R4 ;  /* 0x0000000409047825 */ /* 0x002fc800078e0204 */
[----:B---3--:R-:W-:-:S04]  /*0340*/  IMAD.WIDE R2, R7, 0x4, R2 ;  /* 0x0000000407027825 */ /* 0x008fc800078e0202 */
[----:B--2---:R-:W-:-:S05]  /*0350*/  FADD R15, R13, R10 ;  /* 0x0000000a0d0f7221 */ /* 0x004fca0000000000 */
[----:B------:R-:W-:Y:S01]  /*0360*/  STS [R12], R15 ;  /* 0x0000000f0c007388 */ /* 0x000fe20000000800 */
[----:B------:R-:W-:Y:S06]  /*0370*/  BAR.SYNC.DEFER_BLOCKING 0x0 ;  /* 0x0000000000007b1d */ /* 0x000fec0000010000 */
[----:B------:R-:W1:Y:S04]  /*0380*/  LDS R13, [R14] ;  /* 0x000000000e0d7984 */ /* 0x000e680000000800 */
[----:B-1----:R1:W-:Y:S01]  /*0390*/  @P1 STG.E desc[UR6][R4.64], R13 ;  /* 0x0000000d04001986 */ /* 0x0023e2000c101906 */
[----:B------:R-:W-:Y:S05]  /*03a0*/  @!P0 EXIT ;  /* 0x000000000000894d */ /* 0x000fea0003800000 */
[----:B------:R-:W-:Y:S01]  /*03b0*/  STG.E desc[UR6][R2.64], R15 ;  /* 0x0000000f02007986 */ /* 0x000fe2000c101906 */
[----:B------:R-:W-:Y:S05]  /*03c0*/  EXIT ;  /* 0x000000000000794d */ /* 0x000fea0003800000 */
.L_x_0:
[----:B------:R-:W-:-:S00]  /*03d0*/  BRA `(.L_x_0) ;  /* 0xfffffffc00fc7947 */ /* 0x000fc0000383ffff */
[----:B------:R-:W-:-:S00]  /*03e0*/  NOP ;  /* 0x0000000000007918 */ /* 0x000fc00000000000 */
        /* <DEDUP_REMOVED lines=9> */
.L_x_1:


//--------------------- .nv.shared.triton_poi_fused_mul_transpose_4 --------------------------
	.section	.nv.shared.triton_poi_fused_mul_transpose_4,"aw",@nobits
	.sectionflags	@""
	.align	16
	.zero		1024


//--------------------- .nv.constant0.triton_poi_fused_mul_transpose_4 --------------------------
	.section	.nv.constant0.triton_poi_fused_mul_transpose_4,"a",@progbits
	.sectionflags	@""
	.align	4
.nv.constant0.triton_poi_fused_mul_transpose_4:
	.zero		568
